	.headerflags	@"EF_CUDA_TEXMODE_UNIFIED EF_CUDA_64BIT_ADDRESS EF_CUDA_ACCELERATORS EF_CUDA_SM90 EF_CUDA_VIRTUAL_SM(EF_CUDA_SM90)"
	.elftype	@"ET_EXEC"


//--------------------- .nv.info                  --------------------------
	.section	.nv.info,"",@"SHT_CUDA_INFO"
	.align	4


	//----- nvinfo : EIATTR_REGCOUNT
	.align		4
        /*0000*/ 	.byte	0x04, 0x2f
        /*0002*/ 	.short	(.L_1 - .L_0)
	.align		4
.L_0:
        /*0004*/ 	.word	index@(triton_poi_fused__to_copy_clone_constant_pad_nd_1)
        /*0008*/ 	.word	0x0000000e


	//----- nvinfo : EIATTR_MIN_STACK_SIZE
	.align		4
.L_1:
        /*000c*/ 	.byte	0x04, 0x12
        /*000e*/ 	.short	(.L_3 - .L_2)
	.align		4
.L_2:
        /*0010*/ 	.word	index@(triton_poi_fused__to_copy_clone_constant_pad_nd_1)
        /*0014*/ 	.word	0x00000000


	//----- nvinfo : EIATTR_FRAME_SIZE
	.align		4
.L_3:
        /*0018*/ 	.byte	0x04, 0x11
        /*001a*/ 	.short	(.L_5 - .L_4)
	.align		4
.L_4:
        /*001c*/ 	.word	index@(triton_poi_fused__to_copy_clone_constant_pad_nd_1)
        /*0020*/ 	.word	0x00000000


	//----- nvinfo : EIATTR_MIN_STACK_SIZE
	.align		4
.L_5:
        /*0024*/ 	.byte	0x04, 0x12
        /*0026*/ 	.short	(.L_7 - .L_6)
	.align		4
.L_6:
        /*0028*/ 	.word	index@(triton_poi_fused__to_copy_clone_constant_pad_nd_1)
        /*002c*/ 	.word	0x00000000
.L_7:


//--------------------- .nv.info.triton_poi_fused__to_copy_clone_constant_pad_nd_1 --------------------------
	.section	.nv.info.triton_poi_fused__to_copy_clone_constant_pad_nd_1,"",@"SHT_CUDA_INFO"
	.sectionflags	@""
	.align	4


	//----- nvinfo : EIATTR_CUDA_API_VERSION
	.align		4
        /*0000*/ 	.byte	0x04, 0x37
        /*0002*/ 	.short	(.L_9 - .L_8)
.L_8:
        /*0004*/ 	.word	0x0000007c


	//----- nvinfo : EIATTR_KPARAM_INFO
	.align		4
.L_9:
        /*0008*/ 	.byte	0x04, 0x17
        /*000a*/ 	.short	(.L_11 - .L_10)
.L_10:
        /*000c*/ 	.word	0x00000000
        /*0010*/ 	.short	0x0002
        /*0012*/ 	.short	0x0010
        /*0014*/ 	.byte	0x00, 0xf0, 0x11, 0x00


	//----- nvinfo : EIATTR_KPARAM_INFO
	.align		4
.L_11:
        /*0018*/ 	.byte	0x04, 0x17
        /*001a*/ 	.short	(.L_13 - .L_12)
.L_12:
        /*001c*/ 	.word	0x00000000
        /*0020*/ 	.short	0x0001
        /*0022*/ 	.short	0x0008
        /*0024*/ 	.byte	0x00, 0xf4, 0x21, 0x00


	//----- nvinfo : EIATTR_KPARAM_INFO
	.align		4
.L_13:
        /*0028*/ 	.byte	0x04, 0x17
        /*002a*/ 	.short	(.L_15 - .L_14)
.L_14:
        /*002c*/ 	.word	0x00000000
        /*0030*/ 	.short	0x0000
        /*0032*/ 	.short	0x0000
        /*0034*/ 	.byte	0x00, 0xf4, 0x21, 0x00


	//----- nvinfo : EIATTR_SPARSE_MMA_MASK
	.align		4
.L_15:
        /*0038*/ 	.byte	0x03, 0x50
        /*003a*/ 	.short	0x0000


	//----- nvinfo : EIATTR_MAXREG_COUNT
	.align		4
        /*003c*/ 	.byte	0x03, 0x1b
        /*003e*/ 	.short	0x00ff


	//----- nvinfo : EIATTR_EXIT_INSTR_OFFSETS
	.align		4
        /*0040*/ 	.byte	0x04, 0x1c
        /*0042*/ 	.short	(.L_17 - .L_16)


	//   ....[0]....
.L_16:
        /*0044*/ 	.word	0x000002f0


	//   ....[1]....
        /*0048*/ 	.word	0x00000320


	//----- nvinfo : EIATTR_REQNTID
	.align		4
.L_17:
        /*004c*/ 	.byte	0x04, 0x10
        /*004e*/ 	.short	(.L_19 - .L_18)
.L_18:
        /*0050*/ 	.word	0x00000080
        /*0054*/ 	.word	0x00000001
        /*0058*/ 	.word	0x00000001


	//----- nvinfo : EIATTR_CBANK_PARAM_SIZE
	.align		4
.L_19:
        /*005c*/ 	.byte	0x03, 0x19
        /*005e*/ 	.short	0x0014


	//----- nvinfo : EIATTR_PARAM_CBANK
	.align		4
        /*0060*/ 	.byte	0x04, 0x0a
        /*0062*/ 	.short	(.L_21 - .L_20)
	.align		4
.L_20:
        /*0064*/ 	.word	index@(.nv.constant0.triton_poi_fused__to_copy_clone_constant_pad_nd_1)
        /*0068*/ 	.short	0x0210
        /*006a*/ 	.short	0x0014


	//----- nvinfo : EIATTR_SW_WAR
	.align		4
.L_21:
        /*006c*/ 	.byte	0x04, 0x36
        /*006e*/ 	.short	(.L_23 - .L_22)
.L_22:
        /*0070*/ 	.word	0x00000008
.L_23:


//--------------------- .nv.callgraph             --------------------------
	.section	.nv.callgraph,"",@"SHT_CUDA_CALLGRAPH"
	.align	4
	.sectionentsize	8
	.align		4
        /*0000*/ 	.word	0x00000000
	.align		4
        /*0004*/ 	.word	0xffffffff
	.align		4
        /*0008*/ 	.word	0x00000000
	.align		4
        /*000c*/ 	.word	0xfffffffe
	.align		4
        /*0010*/ 	.word	0x00000000
	.align		4
        /*0014*/ 	.word	0xfffffffd
	.align		4
        /*0018*/ 	.word	0x00000000
	.align		4
        /*001c*/ 	.word	0xfffffffc


//--------------------- .text.triton_poi_fused__to_copy_clone_constant_pad_nd_1 --------------------------
	.section	.text.triton_poi_fused__to_copy_clone_constant_pad_nd_1,"ax",@progbits
	.align	128
        .global         triton_poi_fused__to_copy_clone_constant_pad_nd_1
        .type           triton_poi_fused__to_copy_clone_constant_pad_nd_1,@function
        .size           triton_poi_fused__to_copy_clone_constant_pad_nd_1,(.L_x_1 - triton_poi_fused__to_copy_clone_constant_pad_nd_1)
        .other          triton_poi_fused__to_copy_clone_constant_pad_nd_1,@"STO_CUDA_ENTRY STV_DEFAULT"
triton_poi_fused__to_copy_clone_constant_pad_nd_1:
.text.triton_poi_fused__to_copy_clone_constant_pad_nd_1:
[----:B------:R-:W0:Y:S02]  /*0000*/  LDC R1, c[0x0][0x28] ;  /* 0x00000a00ff017b82 */ /* 0x000e240000000800 */
[----:B------:R-:W1:Y:S01]  /*0010*/  S2R R0, SR_TID.X ;  /* 0x0000000000007919 */ /* 0x000e620000002100 */
[----:B------:R-:W-:Y:S01]  /*0020*/  ULDC.64 UR4, c[0x0][0x208] ;  /* 0x0000820000047ab9 */ /* 0x000fe20000000a00 */
[----:B------:R-:W2:Y:S01]  /*0030*/  S2R R3, SR_CTAID.X ;  /* 0x0000000000037919 */ /* 0x000ea20000002500 */
[----:B-1----:R-:W-:Y:S01]  /*0040*/  IMAD.SHL.U32 R0, R0, 0x2, RZ ;  /* 0x0000000200007824 */ /* 0x002fe200078e00ff */
[----:B--2---:R-:W-:-:S04]  /*0050*/  SHF.R.S32.HI R5, RZ, 0x17, R3 ;  /* 0x00000017ff057819 */ /* 0x004fc80000011403 */
[----:B------:R-:W-:Y:S02]  /*0060*/  LOP3.LUT R0, R0, 0xfe, RZ, 0xc0, !PT ;  /* 0x000000fe00007812 */ /* 0x000fe400078ec0ff */
[----:B------:R-:W-:-:S03]  /*0070*/  SGXT R5, R5, 0x1 ;  /* 0x000000010505781a */ /* 0x000fc60000000200 */
[----:B------:R-:W-:-:S04]  /*0080*/  IMAD R0, R3, 0x100, R0 ;  /* 0x0000010003007824 */ /* 0x000fc800078e0200 */
[----:B------:R-:W-:Y:S01]  /*0090*/  VIADD R4, R0, 0x1 ;  /* 0x0000000100047836 */ /* 0x000fe20000000000 */
[CC--:B------:R-:W-:Y:S02]  /*00a0*/  LEA.HI R3, R5.reuse, R0.reuse, RZ, 0x7 ;  /* 0x0000000005037211 */ /* 0x0c0fe400078f38ff */
[C---:B------:R-:W-:Y:S02]  /*00b0*/  LEA.HI R6, R5.reuse, R0, RZ, 0x3 ;  /* 0x0000000005067211 */ /* 0x040fe400078f18ff */
[----:B------:R-:W-:Y:S02]  /*00c0*/  LEA.HI R2, R5, R4, RZ, 0x3 ;  /* 0x0000000405027211 */ /* 0x000fe400078f18ff */
[----:B------:R-:W-:Y:S02]  /*00d0*/  SHF.R.S32.HI R10, RZ, 0x7, R3 ;  /* 0x00000007ff0a7819 */ /* 0x000fe40000011403 */
[----:B------:R-:W-:Y:S02]  /*00e0*/  LOP3.LUT R7, R2, 0xfffffff8, RZ, 0xc0, !PT ;  /* 0xfffffff802077812 */ /* 0x000fe400078ec0ff */
[----:B------:R-:W1:Y:S01]  /*00f0*/  LDC.64 R2, c[0x0][0x210] ;  /* 0x00008400ff027b82 */ /* 0x000e620000000a00 */
[----:B------:R-:W-:-:S02]  /*0100*/  SHF.R.S32.HI R9, RZ, 0x3, R6 ;  /* 0x00000003ff097819 */ /* 0x000fc40000011406 */
[----:B------:R-:W-:Y:S01]  /*0110*/  IMAD.IADD R8, R4, 0x1, -R7 ;  /* 0x0000000104087824 */ /* 0x000fe200078e0a07 */
[----:B------:R-:W-:Y:S02]  /*0120*/  LOP3.LUT R7, R6, 0xfffffff8, RZ, 0xc0, !PT ;  /* 0xfffffff806077812 */ /* 0x000fe400078ec0ff */
[----:B------:R-:W-:Y:S02]  /*0130*/  LEA.HI R11, R10, R10, RZ, 0x2 ;  /* 0x0000000a0a0b7211 */ /* 0x000fe400078f10ff */
[----:B------:R-:W-:Y:S01]  /*0140*/  LEA.HI R4, R9, R9, RZ, 0x4 ;  /* 0x0000000909047211 */ /* 0x000fe200078f20ff */
[----:B------:R-:W-:Y:S01]  /*0150*/  IMAD.IADD R7, R0, 0x1, -R7 ;  /* 0x0000000100077824 */ /* 0x000fe200078e0a07 */
[----:B------:R-:W-:Y:S02]  /*0160*/  LOP3.LUT R11, R11, 0xfffffffc, RZ, 0xc0, !PT ;  /* 0xfffffffc0b0b7812 */ /* 0x000fe400078ec0ff */
[----:B------:R-:W-:Y:S02]  /*0170*/  LEA.HI R5, R5, R0, RZ, 0x9 ;  /* 0x0000000005057211 */ /* 0x000fe400078f48ff */
[----:B------:R-:W-:Y:S01]  /*0180*/  LOP3.LUT R4, R4, 0x3ffffff0, RZ, 0xc0, !PT ;  /* 0x3ffffff004047812 */ /* 0x000fe200078ec0ff */
[----:B------:R-:W-:Y:S01]  /*0190*/  IMAD.IADD R11, R10, 0x1, -R11 ;  /* 0x000000010a0b7824 */ /* 0x000fe200078e0a0b */
[----:B------:R-:W-:-:S02]  /*01a0*/  SHF.R.S32.HI R6, RZ, 0x9, R5 ;  /* 0x00000009ff067819 */ /* 0x000fc40000011405 */
[----:B------:R-:W-:Y:S01]  /*01b0*/  ISETP.GE.AND P1, PT, R7, 0x1, PT ;  /* 0x000000010700780c */ /* 0x000fe20003f26270 */
[----:B------:R-:W-:Y:S01]  /*01c0*/  IMAD.IADD R4, R9, 0x1, -R4 ;  /* 0x0000000109047824 */ /* 0x000fe200078e0a04 */
[----:B------:R-:W-:Y:S01]  /*01d0*/  ISETP.GE.AND P0, PT, R0, 0x800, PT ;  /* 0x000008000000780c */ /* 0x000fe20003f06270 */
[----:B------:R-:W-:Y:S01]  /*01e0*/  IMAD R11, R6, 0x40, R11 ;  /* 0x00000040060b7824 */ /* 0x000fe200078e020b */
[----:B------:R-:W-:Y:S02]  /*01f0*/  ISETP.LT.AND P2, PT, R0, 0x800, !P1 ;  /* 0x000008000000780c */ /* 0x000fe40004f41270 */
[----:B------:R-:W-:Y:S02]  /*0200*/  CS2R R6, SRZ ;  /* 0x0000000000067805 */ /* 0x000fe4000001ff00 */
[----:B------:R-:W-:Y:S01]  /*0210*/  ISETP.LT.AND P3, PT, R8, 0x1, !P0 ;  /* 0x000000010800780c */ /* 0x000fe20004761270 */
[----:B------:R-:W-:Y:S02]  /*0220*/  IMAD R11, R4, 0x4, R11 ;  /* 0x00000004040b7824 */ /* 0x000fe400078e020b */
[----:B------:R-:W2:Y:S02]  /*0230*/  LDC.64 R4, c[0x0][0x218] ;  /* 0x00008600ff047b82 */ /* 0x000ea40000000a00 */
[----:B-1----:R-:W-:-:S05]  /*0240*/  IMAD.WIDE R2, R11, 0x4, R2 ;  /* 0x000000040b027825 */ /* 0x002fca00078e0202 */
[----:B------:R-:W3:Y:S04]  /*0250*/  @P2 LDG.E.EL R6, desc[UR4][R2.64] ;  /* 0x0000000402062981 */ /* 0x000ee8000c2e1900 */
[----:B------:R-:W4:Y:S01]  /*0260*/  @P3 LDG.E.EL R7, desc[UR4][R2.64] ;  /* 0x0000000402073981 */ /* 0x000f22000c2e1900 */
[----:B--2---:R-:W-:Y:S01]  /*0270*/  IMAD.WIDE R4, R0, 0x2, R4 ;  /* 0x0000000200047825 */ /* 0x004fe200078e0204 */
[----:B---3--:R-:W-:Y:S02]  /*0280*/  SEL R6, R6, RZ, P2 ;  /* 0x000000ff06067207 */ /* 0x008fe40001000000 */
[----:B------:R-:W-:Y:S02]  /*0290*/  ISETP.GE.AND P2, PT, R8, 0x1, PT ;  /* 0x000000010800780c */ /* 0x000fe40003f46270 */
[----:B----4-:R-:W-:-:S04]  /*02a0*/  SEL R7, R7, RZ, P3 ;  /* 0x000000ff07077207 */ /* 0x010fc80001800000 */
[----:B------:R-:W-:-:S04]  /*02b0*/  F2FP.F16.F32.PACK_AB R6, R6, R7 ;  /* 0x000000070606723e */ /* 0x000fc800000000ff */
[C---:B------:R-:W-:Y:S02]  /*02c0*/  PRMT R7, R6.reuse, 0x7632, R7 ;  /* 0x0000763206077816 */ /* 0x040fe40000000007 */
[----:B------:R-:W-:Y:S02]  /*02d0*/  SEL R6, R6, RZ, !P2 ;  /* 0x000000ff06067207 */ /* 0x000fe40005000000 */
[----:B------:R-:W-:Y:S01]  /*02e0*/  SEL R7, R7, RZ, !P1 ;  /* 0x000000ff07077207 */ /* 0x000fe20004800000 */
[----:B------:R-:W-:Y:S06]  /*02f0*/  @P0 EXIT ;  /* 0x000000000000094d */ /* 0x000fec0003800000 */
[----:B------:R-:W-:-:S05]  /*0300*/  PRMT R7, R7, 0x5410, R6 ;  /* 0x0000541007077816 */ /* 0x000fca0000000006 */
[----:B------:R-:W-:Y:S01]  /*0310*/  STG.E desc[UR4][R4.64], R7 ;  /* 0x0000000704007986 */ /* 0x000fe2000c101904 */
[----:B------:R-:W-:Y:S05]  /*0320*/  EXIT ;  /* 0x000000000000794d */ /* 0x000fea0003800000 */
.L_x_0:
[----:B------:R-:W-:-:S00]  /*0330*/  BRA `(.L_x_0) ;  /* 0xfffffffc00fc7947 */ /* 0x000fc0000383ffff */
[----:B------:R-:W-:-:S00]  /*0340*/  NOP ;  /* 0x0000000000007918 */ /* 0x000fc00000000000 */
        /* <DEDUP_REMOVED lines=11> */
.L_x_1:


//--------------------- .nv.constant0.triton_poi_fused__to_copy_clone_constant_pad_nd_1 --------------------------
	.section	.nv.constant0.triton_poi_fused__to_copy_clone_constant_pad_nd_1,"a",@progbits
	.sectionflags	@""
	.align	4
.nv.constant0.triton_poi_fused__to_copy_clone_constant_pad_nd_1:
	.zero		548
